//
// Generated by NVIDIA NVVM Compiler
//
// Compiler Build ID: CL-36424714
// Cuda compilation tools, release 13.0, V13.0.88
// Based on NVVM 20.0.0
//

.version 9.0
.target sm_100
.address_size 64

	// .globl	_Z9vectorAddPKfS0_Pfi

.visible .entry _Z9vectorAddPKfS0_Pfi(
	.param .u64 .ptr .align 1 _Z9vectorAddPKfS0_Pfi_param_0,
	.param .u64 .ptr .align 1 _Z9vectorAddPKfS0_Pfi_param_1,
	.param .u64 .ptr .align 1 _Z9vectorAddPKfS0_Pfi_param_2,
	.param .u32 _Z9vectorAddPKfS0_Pfi_param_3
)
{
	.reg .pred 	%p<2>;
	.reg .b32 	%r<6>;
	.reg .b32 	%f<4>;
	.reg .b64 	%rd<11>;

	ld.param.u64 	%rd1, [_Z9vectorAddPKfS0_Pfi_param_0];
	ld.param.u64 	%rd2, [_Z9vectorAddPKfS0_Pfi_param_1];
	ld.param.u64 	%rd3, [_Z9vectorAddPKfS0_Pfi_param_2];
	ld.param.u32 	%r2, [_Z9vectorAddPKfS0_Pfi_param_3];
	mov.u32 	%r3, %ntid.x;
	mov.u32 	%r4, %ctaid.x;
	mov.u32 	%r5, %tid.x;
	mad.lo.s32 	%r1, %r3, %r4, %r5;
	setp.ge.s32 	%p1, %r1, %r2;
	@%p1 bra 	$L__BB0_2;
	cvta.to.global.u64 	%rd4, %rd1;
	cvta.to.global.u64 	%rd5, %rd2;
	cvta.to.global.u64 	%rd6, %rd3;
	mul.wide.s32 	%rd7, %r1, 4;
	add.s64 	%rd8, %rd4, %rd7;
	ld.global.f32 	%f1, [%rd8];
	add.s64 	%rd9, %rd5, %rd7;
	ld.global.f32 	%f2, [%rd9];
	add.f32 	%f3, %f1, %f2;
	add.s64 	%rd10, %rd6, %rd7;
	st.global.f32 	[%rd10], %f3;
$L__BB0_2:
	ret;

}
	// .globl	_Z11vectorScalePffi
.visible .entry _Z11vectorScalePffi(
	.param .u64 .ptr .align 1 _Z11vectorScalePffi_param_0,
	.param .f32 _Z11vectorScalePffi_param_1,
	.param .u32 _Z11vectorScalePffi_param_2
)
{
	.reg .pred 	%p<2>;
	.reg .b32 	%r<6>;
	.reg .b32 	%f<4>;
	.reg .b64 	%rd<5>;

	ld.param.u64 	%rd1, [_Z11vectorScalePffi_param_0];
	ld.param.f32 	%f1, [_Z11vectorScalePffi_param_1];
	ld.param.u32 	%r2, [_Z11vectorScalePffi_param_2];
	mov.u32 	%r3, %ntid.x;
	mov.u32 	%r4, %ctaid.x;
	mov.u32 	%r5, %tid.x;
	mad.lo.s32 	%r1, %r3, %r4, %r5;
	setp.ge.s32 	%p1, %r1, %r2;
	@%p1 bra 	$L__BB1_2;
	cvta.to.global.u64 	%rd2, %rd1;
	mul.wide.s32 	%rd3, %r1, 4;
	add.s64 	%rd4, %rd2, %rd3;
	ld.global.f32 	%f2, [%rd4];
	mul.f32 	%f3, %f1, %f2;
	st.global.f32 	[%rd4], %f3;
$L__BB1_2:
	ret;

}


// ===== COMPILED SASS (sm_100) =====

	.target	sm_100

	.elftype	@"ET_EXEC"


//--------------------- .note.nv.tkinfo           --------------------------
	.section	.note.nv.tkinfo,"",@"SHT_NOTE"
	.sectionflags	@"SHF_NOTE_NV_TKINFO"
	.tkinfo
        /*0018*/ 	.word	0x00000002
        /*0030*/ 	.string	""
        /*0030*/ 	.string	"ptxas"
        /*0030*/ 	.string	"Cuda compilation tools, release 13.0, V13.0.88"
        /*0030*/ 	.string	"Build cuda_13.0.r13.0/compiler.36424714_0"
        /*0030*/ 	.string	"-arch sm_100 -m 64 "



//--------------------- .note.nv.cuinfo           --------------------------
	.section	.note.nv.cuinfo,"",@"SHT_NOTE"
	.sectionflags	@"SHF_NOTE_NV_CUINFO"
        /*0018*/ 	.short	0x0002
        /*001a*/ 	.short	0x0064
        /*001c*/ 	.short	0x0082
	.zero		2


//--------------------- .nv.info                  --------------------------
	.section	.nv.info,"",@"SHT_CUDA_INFO"
	.align	4


	//----- nvinfo : EIATTR_REGCOUNT
	.align		4
        /*0000*/ 	.byte	0x04, 0x2f
        /*0002*/ 	.short	(.L_1 - .L_0)
	.align		4
.L_0:
        /*0004*/ 	.word	index@(_Z9vectorAddPKfS0_Pfi)
        /*0008*/ 	.word	0x0000000c


	//----- nvinfo : EIATTR_FRAME_SIZE
	.align		4
.L_1:
        /*000c*/ 	.byte	0x04, 0x11
        /*000e*/ 	.short	(.L_3 - .L_2)
	.align		4
.L_2:
        /*0010*/ 	.word	index@(_Z9vectorAddPKfS0_Pfi)
        /*0014*/ 	.word	0x00000000


	//----- nvinfo : EIATTR_REGCOUNT
	.align		4
.L_3:
        /*0018*/ 	.byte	0x04, 0x2f
        /*001a*/ 	.short	(.L_5 - .L_4)
	.align		4
.L_4:
        /*001c*/ 	.word	index@(_Z11vectorScalePffi)
        /*0020*/ 	.word	0x00000008


	//----- nvinfo : EIATTR_FRAME_SIZE
	.align		4
.L_5:
        /*0024*/ 	.byte	0x04, 0x11
        /*0026*/ 	.short	(.L_7 - .L_6)
	.align		4
.L_6:
        /*0028*/ 	.word	index@(_Z11vectorScalePffi)
        /*002c*/ 	.word	0x00000000


	//----- nvinfo : EIATTR_MIN_STACK_SIZE
	.align		4
.L_7:
        /*0030*/ 	.byte	0x04, 0x12
        /*0032*/ 	.short	(.L_9 - .L_8)
	.align		4
.L_8:
        /*0034*/ 	.word	index@(_Z11vectorScalePffi)
        /*0038*/ 	.word	0x00000000


	//----- nvinfo : EIATTR_MIN_STACK_SIZE
	.align		4
.L_9:
        /*003c*/ 	.byte	0x04, 0x12
        /*003e*/ 	.short	(.L_11 - .L_10)
	.align		4
.L_10:
        /*0040*/ 	.word	index@(_Z9vectorAddPKfS0_Pfi)
        /*0044*/ 	.word	0x00000000
.L_11:


//--------------------- .nv.compat                --------------------------
	.section	.nv.compat,"",@"SHT_CUDA_COMPAT_INFO"
	.align	4
        /*0000*/ 	.byte	0x02, 0x09, 0x00, 0x00, 0x02, 0x02, 0x01, 0x00, 0x02, 0x05, 0x05, 0x00, 0x03, 0x07, 0x01, 0x01
        /*0010*/ 	.byte	0x02, 0x03, 0x00, 0x00, 0x02, 0x06, 0x01, 0x00, 0x04, 0x0b, 0x08, 0x00, 0x09, 0x00, 0x00, 0x00
        /*0020*/ 	.byte	0x00, 0x00, 0x00, 0x00


//--------------------- .nv.info._Z11vectorScalePffi --------------------------
	.section	.nv.info._Z11vectorScalePffi,"",@"SHT_CUDA_INFO"
	.sectionflags	@""
	.align	4


	//----- nvinfo : EIATTR_CUDA_API_VERSION
	.align		4
        /*0000*/ 	.byte	0x04, 0x37
        /*0002*/ 	.short	(.L_13 - .L_12)
.L_12:
        /*0004*/ 	.word	0x00000082


	//----- nvinfo : EIATTR_KPARAM_INFO
	.align		4
.L_13:
        /*0008*/ 	.byte	0x04, 0x17
        /*000a*/ 	.short	(.L_15 - .L_14)
.L_14:
        /*000c*/ 	.word	0x00000000
        /*0010*/ 	.short	0x0002
        /*0012*/ 	.short	0x000c
        /*0014*/ 	.byte	0x00, 0xf0, 0x11, 0x00


	//----- nvinfo : EIATTR_KPARAM_INFO
	.align		4
.L_15:
        /*0018*/ 	.byte	0x04, 0x17
        /*001a*/ 	.short	(.L_17 - .L_16)
.L_16:
        /*001c*/ 	.word	0x00000000
        /*0020*/ 	.short	0x0001
        /*0022*/ 	.short	0x0008
        /*0024*/ 	.byte	0x00, 0xf0, 0x11, 0x00


	//----- nvinfo : EIATTR_KPARAM_INFO
	.align		4
.L_17:
        /*0028*/ 	.byte	0x04, 0x17
        /*002a*/ 	.short	(.L_19 - .L_18)
.L_18:
        /*002c*/ 	.word	0x00000000
        /*0030*/ 	.short	0x0000
        /*0032*/ 	.short	0x0000
        /*0034*/ 	.byte	0x00, 0xf5, 0x21, 0x00


	//----- nvinfo : EIATTR_SPARSE_MMA_MASK
	.align		4
.L_19:
        /*0038*/ 	.byte	0x03, 0x50
        /*003a*/ 	.short	0x0000


	//----- nvinfo : EIATTR_MAXREG_COUNT
	.align		4
        /*003c*/ 	.byte	0x03, 0x1b
        /*003e*/ 	.short	0x00ff


	//----- nvinfo : EIATTR_MERCURY_ISA_VERSION
	.align		4
        /*0040*/ 	.byte	0x03, 0x5f
        /*0042*/ 	.short	0x0101


	//----- nvinfo : EIATTR_VRC_CTA_INIT_COUNT
	.align		4
        /*0044*/ 	.byte	0x02, 0x4a
	.zero		1
	.zero		1


	//----- nvinfo : EIATTR_EXIT_INSTR_OFFSETS
	.align		4
        /*0048*/ 	.byte	0x04, 0x1c
        /*004a*/ 	.short	(.L_21 - .L_20)


	//   ....[0]....
.L_20:
        /*004c*/ 	.word	0x00000070


	//   ....[1]....
        /*0050*/ 	.word	0x000000f0


	//----- nvinfo : EIATTR_CBANK_PARAM_SIZE
	.align		4
.L_21:
        /*0054*/ 	.byte	0x03, 0x19
        /*0056*/ 	.short	0x0010


	//----- nvinfo : EIATTR_PARAM_CBANK
	.align		4
        /*0058*/ 	.byte	0x04, 0x0a
        /*005a*/ 	.short	(.L_23 - .L_22)
	.align		4
.L_22:
        /*005c*/ 	.word	index@(.nv.constant0._Z11vectorScalePffi)
        /*0060*/ 	.short	0x0380
        /*0062*/ 	.short	0x0010


	//----- nvinfo : EIATTR_SW_WAR
	.align		4
.L_23:
        /*0064*/ 	.byte	0x04, 0x36
        /*0066*/ 	.short	(.L_25 - .L_24)
.L_24:
        /*0068*/ 	.word	0x00000008
.L_25:


//--------------------- .nv.info._Z9vectorAddPKfS0_Pfi --------------------------
	.section	.nv.info._Z9vectorAddPKfS0_Pfi,"",@"SHT_CUDA_INFO"
	.sectionflags	@""
	.align	4


	//----- nvinfo : EIATTR_CUDA_API_VERSION
	.align		4
        /*0000*/ 	.byte	0x04, 0x37
        /*0002*/ 	.short	(.L_27 - .L_26)
.L_26:
        /*0004*/ 	.word	0x00000082


	//----- nvinfo : EIATTR_KPARAM_INFO
	.align		4
.L_27:
        /*0008*/ 	.byte	0x04, 0x17
        /*000a*/ 	.short	(.L_29 - .L_28)
.L_28:
        /*000c*/ 	.word	0x00000000
        /*0010*/ 	.short	0x0003
        /*0012*/ 	.short	0x0018
        /*0014*/ 	.byte	0x00, 0xf0, 0x11, 0x00


	//----- nvinfo : EIATTR_KPARAM_INFO
	.align		4
.L_29:
        /*0018*/ 	.byte	0x04, 0x17
        /*001a*/ 	.short	(.L_31 - .L_30)
.L_30:
        /*001c*/ 	.word	0x00000000
        /*0020*/ 	.short	0x0002
        /*0022*/ 	.short	0x0010
        /*0024*/ 	.byte	0x00, 0xf5, 0x21, 0x00


	//----- nvinfo : EIATTR_KPARAM_INFO
	.align		4
.L_31:
        /*0028*/ 	.byte	0x04, 0x17
        /*002a*/ 	.short	(.L_33 - .L_32)
.L_32:
        /*002c*/ 	.word	0x00000000
        /*0030*/ 	.short	0x0001
        /*0032*/ 	.short	0x0008
        /*0034*/ 	.byte	0x00, 0xf5, 0x21, 0x00


	//----- nvinfo : EIATTR_KPARAM_INFO
	.align		4
.L_33:
        /*0038*/ 	.byte	0x04, 0x17
        /*003a*/ 	.short	(.L_35 - .L_34)
.L_34:
        /*003c*/ 	.word	0x00000000
        /*0040*/ 	.short	0x0000
        /*0042*/ 	.short	0x0000
        /*0044*/ 	.byte	0x00, 0xf5, 0x21, 0x00


	//----- nvinfo : EIATTR_SPARSE_MMA_MASK
	.align		4
.L_35:
        /*0048*/ 	.byte	0x03, 0x50
        /*004a*/ 	.short	0x0000


	//----- nvinfo : EIATTR_MAXREG_COUNT
	.align		4
        /*004c*/ 	.byte	0x03, 0x1b
        /*004e*/ 	.short	0x00ff


	//----- nvinfo : EIATTR_MERCURY_ISA_VERSION
	.align		4
        /*0050*/ 	.byte	0x03, 0x5f
        /*0052*/ 	.short	0x0101


	//----- nvinfo : EIATTR_VRC_CTA_INIT_COUNT
	.align		4
        /*0054*/ 	.byte	0x02, 0x4a
	.zero		1
	.zero		1


	//----- nvinfo : EIATTR_EXIT_INSTR_OFFSETS
	.align		4
        /*0058*/ 	.byte	0x04, 0x1c
        /*005a*/ 	.short	(.L_37 - .L_36)


	//   ....[0]....
.L_36:
        /*005c*/ 	.word	0x00000070


	//   ....[1]....
        /*0060*/ 	.word	0x00000130


	//----- nvinfo : EIATTR_CBANK_PARAM_SIZE
	.align		4
.L_37:
        /*0064*/ 	.byte	0x03, 0x19
        /*0066*/ 	.short	0x001c


	//----- nvinfo : EIATTR_PARAM_CBANK
	.align		4
        /*0068*/ 	.byte	0x04, 0x0a
        /*006a*/ 	.short	(.L_39 - .L_38)
	.align		4
.L_38:
        /*006c*/ 	.word	index@(.nv.constant0._Z9vectorAddPKfS0_Pfi)
        /*0070*/ 	.short	0x0380
        /*0072*/ 	.short	0x001c


	//----- nvinfo : EIATTR_SW_WAR
	.align		4
.L_39:
        /*0074*/ 	.byte	0x04, 0x36
        /*0076*/ 	.short	(.L_41 - .L_40)
.L_40:
        /*0078*/ 	.word	0x00000008
.L_41:


//--------------------- .nv.callgraph             --------------------------
	.section	.nv.callgraph,"",@"SHT_CUDA_CALLGRAPH"
	.align	4
	.sectionentsize	8
	.align		4
        /*0000*/ 	.word	0x00000000
	.align		4
        /*0004*/ 	.word	0xffffffff
	.align		4
        /*0008*/ 	.word	0x00000000
	.align		4
        /*000c*/ 	.word	0xfffffffe
	.align		4
        /*0010*/ 	.word	0x00000000
	.align		4
        /*0014*/ 	.word	0xfffffffd
	.align		4
        /*0018*/ 	.word	0x00000000
	.align		4
        /*001c*/ 	.word	0xfffffffc


//--------------------- .text._Z11vectorScalePffi --------------------------
	.section	.text._Z11vectorScalePffi,"ax",@progbits
	.align	128
        .global         _Z11vectorScalePffi
        .type           _Z11vectorScalePffi,@function
        .size           _Z11vectorScalePffi,(.L_x_2 - _Z11vectorScalePffi)
        .other          _Z11vectorScalePffi,@"STO_CUDA_ENTRY STV_DEFAULT"
_Z11vectorScalePffi:
.text._Z11vectorScalePffi:
[----:B------:R-:W-:Y:S01]  /*0000*/  LDC R1, c[0x0][0x37c] ;  /* 0x0000df00ff017b82 */ /* 0x000fe20000000800 */
[----:B------:R-:W0:Y:S01]  /*0010*/  S2R R5, SR_CTAID.X ;  /* 0x0000000000057919 */ /* 0x000e220000002500 */
[----:B------:R-:W0:Y:S01]  /*0020*/  LDCU UR4, c[0x0][0x360] ;  /* 0x00006c00ff0477ac */ /* 0x000e220008000800 */
[----:B------:R-:W0:Y:S01]  /*0030*/  S2R R0, SR_TID.X ;  /* 0x0000000000007919 */ /* 0x000e220000002100 */
[----:B------:R-:W1:Y:S01]  /*0040*/  LDCU UR5, c[0x0][0x38c] ;  /* 0x00007180ff0577ac */ /* 0x000e620008000800 */
[----:B0-----:R-:W-:-:S05]  /*0050*/  IMAD R5, R5, UR4, R0 ;  /* 0x0000000405057c24 */ /* 0x001fca000f8e0200 */
[----:B-1----:R-:W-:-:S13]  /*0060*/  ISETP.GE.AND P0, PT, R5, UR5, PT ;  /* 0x0000000505007c0c */ /* 0x002fda000bf06270 */
[----:B------:R-:W-:Y:S05]  /*0070*/  @P0 EXIT ;  /* 0x000000000000094d */ /* 0x000fea0003800000 */
[----:B------:R-:W0:Y:S01]  /*0080*/  LDC.64 R2, c[0x0][0x380] ;  /* 0x0000e000ff027b82 */ /* 0x000e220000000a00 */
[----:B------:R-:W1:Y:S01]  /*0090*/  LDCU.64 UR4, c[0x0][0x358] ;  /* 0x00006b00ff0477ac */ /* 0x000e620008000a00 */
[----:B------:R-:W2:Y:S01]  /*00a0*/  LDCU UR6, c[0x0][0x388] ;  /* 0x00007100ff0677ac */ /* 0x000ea20008000800 */
[----:B0-----:R-:W-:-:S05]  /*00b0*/  IMAD.WIDE R2, R5, 0x4, R2 ;  /* 0x0000000405027825 */ /* 0x001fca00078e0202 */
[----:B-1----:R-:W2:Y:S02]  /*00c0*/  LDG.E R0, desc[UR4][R2.64] ;  /* 0x0000000402007981 */ /* 0x002ea4000c1e1900 */
[----:B--2---:R-:W-:-:S05]  /*00d0*/  FMUL R5, R0, UR6 ;  /* 0x0000000600057c20 */ /* 0x004fca0008400000 */
[----:B------:R-:W-:Y:S01]  /*00e0*/  STG.E desc[UR4][R2.64], R5 ;  /* 0x0000000502007986 */ /* 0x000fe2000c101904 */
[----:B------:R-:W-:Y:S05]  /*00f0*/  EXIT ;  /* 0x000000000000794d */ /* 0x000fea0003800000 */
.L_x_0:
[----:B------:R-:W-:-:S00]  /*0100*/  BRA `(.L_x_0) ;  /* 0xfffffffc00fc7947 */ /* 0x000fc0000383ffff */
[----:B------:R-:W-:-:S00]  /*0110*/  NOP ;  /* 0x0000000000007918 */ /* 0x000fc00000000000 */
        /* <DEDUP_REMOVED lines=14> */
.L_x_2:


//--------------------- .text._Z9vectorAddPKfS0_Pfi --------------------------
	.section	.text._Z9vectorAddPKfS0_Pfi,"ax",@progbits
	.align	128
        .global         _Z9vectorAddPKfS0_Pfi
        .type           _Z9vectorAddPKfS0_Pfi,@function
        .size           _Z9vectorAddPKfS0_Pfi,(.L_x_3 - _Z9vectorAddPKfS0_Pfi)
        .other          _Z9vectorAddPKfS0_Pfi,@"STO_CUDA_ENTRY STV_DEFAULT"
_Z9vectorAddPKfS0_Pfi:
.text._Z9vectorAddPKfS0_Pfi:
        /* <DEDUP_REMOVED lines=9> */
[----:B------:R-:W1:Y:S07]  /*0090*/  LDCU.64 UR4, c[0x0][0x358] ;  /* 0x00006b00ff0477ac */ /* 0x000e6e0008000a00 */
[----:B------:R-:W2:Y:S08]  /*00a0*/  LDC.64 R4, c[0x0][0x388] ;  /* 0x0000e200ff047b82 */ /* 0x000eb00000000a00 */
[----:B------:R-:W3:Y:S01]  /*00b0*/  LDC.64 R6, c[0x0][0x390] ;  /* 0x0000e400ff067b82 */ /* 0x000ee20000000a00 */
[----:B0-----:R-:W-:-:S06]  /*00c0*/  IMAD.WIDE R2, R9, 0x4, R2 ;  /* 0x0000000409027825 */ /* 0x001fcc00078e0202 */
[----:B-1----:R-:W4:Y:S01]  /*00d0*/  LDG.E R2, desc[UR4][R2.64] ;  /* 0x0000000402027981 */ /* 0x002f22000c1e1900 */
[----:B--2---:R-:W-:-:S06]  /*00e0*/  IMAD.WIDE R4, R9, 0x4, R4 ;  /* 0x0000000409047825 */ /* 0x004fcc00078e0204 */
[----:B------:R-:W4:Y:S01]  /*00f0*/  LDG.E R5, desc[UR4][R4.64] ;  /* 0x0000000404057981 */ /* 0x000f22000c1e1900 */
[----:B---3--:R-:W-:-:S04]  /*0100*/  IMAD.WIDE R6, R9, 0x4, R6 ;  /* 0x0000000409067825 */ /* 0x008fc800078e0206 */
[----:B----4-:R-:W-:-:S05]  /*0110*/  FADD R9, R2, R5 ;  /* 0x0000000502097221 */ /* 0x010fca0000000000 */
[----:B------:R-:W-:Y:S01]  /*0120*/  STG.E desc[UR4][R6.64], R9 ;  /* 0x0000000906007986 */ /* 0x000fe2000c101904 */
[----:B------:R-:W-:Y:S05]  /*0130*/  EXIT ;  /* 0x000000000000794d */ /* 0x000fea0003800000 */
.L_x_1:
        /* <DEDUP_REMOVED lines=12> */
.L_x_3:


//--------------------- .nv.shared.reserved.0     --------------------------
	.section	.nv.shared.reserved.0,"aw",@nobits
	.weak		__nv_reservedSMEM_offset_0_alias
	.size		__nv_reservedSMEM_offset_0_alias, 0, 64
	.other		__nv_reservedSMEM_offset_0_alias,@"STO_CUDA_RESERVED_SHARED STV_DEFAULT"
__nv_reservedSMEM_offset_0_alias:
	.zero		0
	.zero		64


//--------------------- .nv.constant0._Z11vectorScalePffi --------------------------
	.section	.nv.constant0._Z11vectorScalePffi,"a",@progbits
	.sectionflags	@""
	.align	4
.nv.constant0._Z11vectorScalePffi:
	.zero		912


//--------------------- .nv.constant0._Z9vectorAddPKfS0_Pfi --------------------------
	.section	.nv.constant0._Z9vectorAddPKfS0_Pfi,"a",@progbits
	.sectionflags	@""
	.align	4
.nv.constant0._Z9vectorAddPKfS0_Pfi:
	.zero		924


//--------------------- SYMBOLS --------------------------

	.type		.nv.reservedSmem.offset0,@object
	.size		.nv.reservedSmem.offset0,0x4
